//
// Generated by NVIDIA NVVM Compiler
//
// Compiler Build ID: CL-36424714
// Cuda compilation tools, release 13.0, V13.0.88
// Based on NVVM 20.0.0
//

.version 9.0
.target sm_100
.address_size 64

	// .globl	_Z8calcularPdS_dddi

.visible .entry _Z8calcularPdS_dddi(
	.param .u64 .ptr .align 1 _Z8calcularPdS_dddi_param_0,
	.param .u64 .ptr .align 1 _Z8calcularPdS_dddi_param_1,
	.param .f64 _Z8calcularPdS_dddi_param_2,
	.param .f64 _Z8calcularPdS_dddi_param_3,
	.param .f64 _Z8calcularPdS_dddi_param_4,
	.param .u32 _Z8calcularPdS_dddi_param_5
)
{
	.reg .pred 	%p<4>;
	.reg .b32 	%r<9>;
	.reg .b64 	%rd<10>;
	.reg .b64 	%fd<14>;

	ld.param.u64 	%rd2, [_Z8calcularPdS_dddi_param_0];
	ld.param.u64 	%rd3, [_Z8calcularPdS_dddi_param_1];
	ld.param.f64 	%fd1, [_Z8calcularPdS_dddi_param_2];
	ld.param.f64 	%fd2, [_Z8calcularPdS_dddi_param_3];
	ld.param.f64 	%fd3, [_Z8calcularPdS_dddi_param_4];
	ld.param.u32 	%r1, [_Z8calcularPdS_dddi_param_5];
	mov.u32 	%r3, %ntid.x;
	mov.u32 	%r4, %ctaid.x;
	mov.u32 	%r5, %tid.x;
	mad.lo.s32 	%r6, %r3, %r4, %r5;
	cvt.u64.u32 	%rd1, %r6;
	setp.eq.s32 	%p1, %r6, 0;
	add.s32 	%r8, %r1, -1;
	cvt.s64.s32 	%rd4, %r8;
	setp.ge.s64 	%p2, %rd1, %rd4;
	or.pred  	%p3, %p1, %p2;
	@%p3 bra 	$L__BB0_2;
	cvta.to.global.u64 	%rd5, %rd3;
	cvta.to.global.u64 	%rd6, %rd2;
	shl.b64 	%rd7, %rd1, 3;
	add.s64 	%rd8, %rd5, %rd7;
	ld.global.f64 	%fd4, [%rd8];
	mul.f64 	%fd5, %fd1, %fd2;
	mul.f64 	%fd6, %fd3, %fd3;
	div.rn.f64 	%fd7, %fd5, %fd6;
	ld.global.f64 	%fd8, [%rd8+-8];
	add.f64 	%fd9, %fd4, %fd4;
	sub.f64 	%fd10, %fd8, %fd9;
	ld.global.f64 	%fd11, [%rd8+8];
	add.f64 	%fd12, %fd11, %fd10;
	fma.rn.f64 	%fd13, %fd7, %fd12, %fd4;
	add.s64 	%rd9, %rd6, %rd7;
	st.global.f64 	[%rd9], %fd13;
$L__BB0_2:
	ret;

}
	// .globl	_Z8contornoPdi
.visible .entry _Z8contornoPdi(
	.param .u64 .ptr .align 1 _Z8contornoPdi_param_0,
	.param .u32 _Z8contornoPdi_param_1
)
{
	.reg .pred 	%p<2>;
	.reg .b32 	%r<6>;
	.reg .b64 	%rd<6>;

	ld.param.u64 	%rd1, [_Z8contornoPdi_param_0];
	ld.param.u32 	%r1, [_Z8contornoPdi_param_1];
	mov.u32 	%r2, %ntid.x;
	mov.u32 	%r3, %ctaid.x;
	mov.u32 	%r4, %tid.x;
	mad.lo.s32 	%r5, %r2, %r3, %r4;
	setp.ne.s32 	%p1, %r5, 1;
	@%p1 bra 	$L__BB1_2;
	cvta.to.global.u64 	%rd2, %rd1;
	mul.wide.s32 	%rd3, %r1, 8;
	add.s64 	%rd4, %rd2, %rd3;
	mov.b64 	%rd5, 0;
	st.global.u64 	[%rd4], %rd5;
	st.global.u64 	[%rd2], %rd5;
$L__BB1_2:
	ret;

}


// ===== COMPILED SASS (sm_100) =====

	.target	sm_100

	.elftype	@"ET_EXEC"


//--------------------- .note.nv.tkinfo           --------------------------
	.section	.note.nv.tkinfo,"",@"SHT_NOTE"
	.sectionflags	@"SHF_NOTE_NV_TKINFO"
	.tkinfo
        /*0018*/ 	.word	0x00000002
        /*0030*/ 	.string	""
        /*0030*/ 	.string	"ptxas"
        /*0030*/ 	.string	"Cuda compilation tools, release 13.0, V13.0.88"
        /*0030*/ 	.string	"Build cuda_13.0.r13.0/compiler.36424714_0"
        /*0030*/ 	.string	"-arch sm_100 -m 64 "



//--------------------- .note.nv.cuinfo           --------------------------
	.section	.note.nv.cuinfo,"",@"SHT_NOTE"
	.sectionflags	@"SHF_NOTE_NV_CUINFO"
        /*0018*/ 	.short	0x0002
        /*001a*/ 	.short	0x0064
        /*001c*/ 	.short	0x0082
	.zero		2


//--------------------- .nv.info                  --------------------------
	.section	.nv.info,"",@"SHT_CUDA_INFO"
	.align	4


	//----- nvinfo : EIATTR_REGCOUNT
	.align		4
        /*0000*/ 	.byte	0x04, 0x2f
        /*0002*/ 	.short	(.L_1 - .L_0)
	.align		4
.L_0:
        /*0004*/ 	.word	index@(_Z8calcularPdS_dddi)
        /*0008*/ 	.word	0x0000001d


	//----- nvinfo : EIATTR_FRAME_SIZE
	.align		4
.L_1:
        /*000c*/ 	.byte	0x04, 0x11
        /*000e*/ 	.short	(.L_3 - .L_2)
	.align		4
.L_2:
        /*0010*/ 	.word	index@($__internal_0_$__cuda_sm20_div_rn_f64_full)
        /*0014*/ 	.word	0x00000000


	//----- nvinfo : EIATTR_FRAME_SIZE
	.align		4
.L_3:
        /*0018*/ 	.byte	0x04, 0x11
        /*001a*/ 	.short	(.L_5 - .L_4)
	.align		4
.L_4:
        /*001c*/ 	.word	index@(_Z8calcularPdS_dddi)
        /*0020*/ 	.word	0x00000000


	//----- nvinfo : EIATTR_REGCOUNT
	.align		4
.L_5:
        /*0024*/ 	.byte	0x04, 0x2f
        /*0026*/ 	.short	(.L_7 - .L_6)
	.align		4
.L_6:
        /*0028*/ 	.word	index@(_Z8contornoPdi)
        /*002c*/ 	.word	0x0000000a


	//----- nvinfo : EIATTR_FRAME_SIZE
	.align		4
.L_7:
        /*0030*/ 	.byte	0x04, 0x11
        /*0032*/ 	.short	(.L_9 - .L_8)
	.align		4
.L_8:
        /*0034*/ 	.word	index@(_Z8contornoPdi)
        /*0038*/ 	.word	0x00000000


	//----- nvinfo : EIATTR_MIN_STACK_SIZE
	.align		4
.L_9:
        /*003c*/ 	.byte	0x04, 0x12
        /*003e*/ 	.short	(.L_11 - .L_10)
	.align		4
.L_10:
        /*0040*/ 	.word	index@(_Z8contornoPdi)
        /*0044*/ 	.word	0x00000000


	//----- nvinfo : EIATTR_MIN_STACK_SIZE
	.align		4
.L_11:
        /*0048*/ 	.byte	0x04, 0x12
        /*004a*/ 	.short	(.L_13 - .L_12)
	.align		4
.L_12:
        /*004c*/ 	.word	index@(_Z8calcularPdS_dddi)
        /*0050*/ 	.word	0x00000000
.L_13:


//--------------------- .nv.compat                --------------------------
	.section	.nv.compat,"",@"SHT_CUDA_COMPAT_INFO"
	.align	4
        /*0000*/ 	.byte	0x02, 0x09, 0x00, 0x00, 0x02, 0x02, 0x01, 0x00, 0x02, 0x05, 0x05, 0x00, 0x03, 0x07, 0x01, 0x01
        /*0010*/ 	.byte	0x02, 0x03, 0x00, 0x00, 0x02, 0x06, 0x01, 0x00, 0x04, 0x0b, 0x08, 0x00, 0x01, 0x00, 0x00, 0x00
        /*0020*/ 	.byte	0x00, 0x00, 0x00, 0x00


//--------------------- .nv.info._Z8contornoPdi   --------------------------
	.section	.nv.info._Z8contornoPdi,"",@"SHT_CUDA_INFO"
	.sectionflags	@""
	.align	4


	//----- nvinfo : EIATTR_CUDA_API_VERSION
	.align		4
        /*0000*/ 	.byte	0x04, 0x37
        /*0002*/ 	.short	(.L_15 - .L_14)
.L_14:
        /*0004*/ 	.word	0x00000082


	//----- nvinfo : EIATTR_KPARAM_INFO
	.align		4
.L_15:
        /*0008*/ 	.byte	0x04, 0x17
        /*000a*/ 	.short	(.L_17 - .L_16)
.L_16:
        /*000c*/ 	.word	0x00000000
        /*0010*/ 	.short	0x0001
        /*0012*/ 	.short	0x0008
        /*0014*/ 	.byte	0x00, 0xf0, 0x11, 0x00


	//----- nvinfo : EIATTR_KPARAM_INFO
	.align		4
.L_17:
        /*0018*/ 	.byte	0x04, 0x17
        /*001a*/ 	.short	(.L_19 - .L_18)
.L_18:
        /*001c*/ 	.word	0x00000000
        /*0020*/ 	.short	0x0000
        /*0022*/ 	.short	0x0000
        /*0024*/ 	.byte	0x00, 0xf5, 0x21, 0x00


	//----- nvinfo : EIATTR_SPARSE_MMA_MASK
	.align		4
.L_19:
        /*0028*/ 	.byte	0x03, 0x50
        /*002a*/ 	.short	0x0000


	//----- nvinfo : EIATTR_MAXREG_COUNT
	.align		4
        /*002c*/ 	.byte	0x03, 0x1b
        /*002e*/ 	.short	0x00ff


	//----- nvinfo : EIATTR_MERCURY_ISA_VERSION
	.align		4
        /*0030*/ 	.byte	0x03, 0x5f
        /*0032*/ 	.short	0x0101


	//----- nvinfo : EIATTR_VRC_CTA_INIT_COUNT
	.align		4
        /*0034*/ 	.byte	0x02, 0x4a
	.zero		1
	.zero		1


	//----- nvinfo : EIATTR_EXIT_INSTR_OFFSETS
	.align		4
        /*0038*/ 	.byte	0x04, 0x1c
        /*003a*/ 	.short	(.L_21 - .L_20)


	//   ....[0]....
.L_20:
        /*003c*/ 	.word	0x00000060


	//   ....[1]....
        /*0040*/ 	.word	0x000000e0


	//----- nvinfo : EIATTR_CBANK_PARAM_SIZE
	.align		4
.L_21:
        /*0044*/ 	.byte	0x03, 0x19
        /*0046*/ 	.short	0x000c


	//----- nvinfo : EIATTR_PARAM_CBANK
	.align		4
        /*0048*/ 	.byte	0x04, 0x0a
        /*004a*/ 	.short	(.L_23 - .L_22)
	.align		4
.L_22:
        /*004c*/ 	.word	index@(.nv.constant0._Z8contornoPdi)
        /*0050*/ 	.short	0x0380
        /*0052*/ 	.short	0x000c


	//----- nvinfo : EIATTR_SW_WAR
	.align		4
.L_23:
        /*0054*/ 	.byte	0x04, 0x36
        /*0056*/ 	.short	(.L_25 - .L_24)
.L_24:
        /*0058*/ 	.word	0x00000008
.L_25:


//--------------------- .nv.info._Z8calcularPdS_dddi --------------------------
	.section	.nv.info._Z8calcularPdS_dddi,"",@"SHT_CUDA_INFO"
	.sectionflags	@""
	.align	4


	//----- nvinfo : EIATTR_CUDA_API_VERSION
	.align		4
        /*0000*/ 	.byte	0x04, 0x37
        /*0002*/ 	.short	(.L_27 - .L_26)
.L_26:
        /*0004*/ 	.word	0x00000082


	//----- nvinfo : EIATTR_KPARAM_INFO
	.align		4
.L_27:
        /*0008*/ 	.byte	0x04, 0x17
        /*000a*/ 	.short	(.L_29 - .L_28)
.L_28:
        /*000c*/ 	.word	0x00000000
        /*0010*/ 	.short	0x0005
        /*0012*/ 	.short	0x0028
        /*0014*/ 	.byte	0x00, 0xf0, 0x11, 0x00


	//----- nvinfo : EIATTR_KPARAM_INFO
	.align		4
.L_29:
        /*0018*/ 	.byte	0x04, 0x17
        /*001a*/ 	.short	(.L_31 - .L_30)
.L_30:
        /*001c*/ 	.word	0x00000000
        /*0020*/ 	.short	0x0004
        /*0022*/ 	.short	0x0020
        /*0024*/ 	.byte	0x00, 0xf0, 0x21, 0x00


	//----- nvinfo : EIATTR_KPARAM_INFO
	.align		4
.L_31:
        /*0028*/ 	.byte	0x04, 0x17
        /*002a*/ 	.short	(.L_33 - .L_32)
.L_32:
        /*002c*/ 	.word	0x00000000
        /*0030*/ 	.short	0x0003
        /*0032*/ 	.short	0x0018
        /*0034*/ 	.byte	0x00, 0xf0, 0x21, 0x00


	//----- nvinfo : EIATTR_KPARAM_INFO
	.align		4
.L_33:
        /*0038*/ 	.byte	0x04, 0x17
        /*003a*/ 	.short	(.L_35 - .L_34)
.L_34:
        /*003c*/ 	.word	0x00000000
        /*0040*/ 	.short	0x0002
        /*0042*/ 	.short	0x0010
        /*0044*/ 	.byte	0x00, 0xf0, 0x21, 0x00


	//----- nvinfo : EIATTR_KPARAM_INFO
	.align		4
.L_35:
        /*0048*/ 	.byte	0x04, 0x17
        /*004a*/ 	.short	(.L_37 - .L_36)
.L_36:
        /*004c*/ 	.word	0x00000000
        /*0050*/ 	.short	0x0001
        /*0052*/ 	.short	0x0008
        /*0054*/ 	.byte	0x00, 0xf5, 0x21, 0x00


	//----- nvinfo : EIATTR_KPARAM_INFO
	.align		4
.L_37:
        /*0058*/ 	.byte	0x04, 0x17
        /*005a*/ 	.short	(.L_39 - .L_38)
.L_38:
        /*005c*/ 	.word	0x00000000
        /*0060*/ 	.short	0x0000
        /*0062*/ 	.short	0x0000
        /*0064*/ 	.byte	0x00, 0xf5, 0x21, 0x00


	//----- nvinfo : EIATTR_SPARSE_MMA_MASK
	.align		4
.L_39:
        /*0068*/ 	.byte	0x03, 0x50
        /*006a*/ 	.short	0x0000


	//----- nvinfo : EIATTR_MAXREG_COUNT
	.align		4
        /*006c*/ 	.byte	0x03, 0x1b
        /*006e*/ 	.short	0x00ff


	//----- nvinfo : EIATTR_MERCURY_ISA_VERSION
	.align		4
        /*0070*/ 	.byte	0x03, 0x5f
        /*0072*/ 	.short	0x0101


	//----- nvinfo : EIATTR_VRC_CTA_INIT_COUNT
	.align		4
        /*0074*/ 	.byte	0x02, 0x4a
	.zero		1
	.zero		1


	//----- nvinfo : EIATTR_EXIT_INSTR_OFFSETS
	.align		4
        /*0078*/ 	.byte	0x04, 0x1c
        /*007a*/ 	.short	(.L_41 - .L_40)


	//   ....[0]....
.L_40:
        /*007c*/ 	.word	0x000000b0


	//   ....[1]....
        /*0080*/ 	.word	0x00000320


	//----- nvinfo : EIATTR_CRS_STACK_SIZE
	.align		4
.L_41:
        /*0084*/ 	.byte	0x04, 0x1e
        /*0086*/ 	.short	(.L_43 - .L_42)
.L_42:
        /*0088*/ 	.word	0x00000000


	//----- nvinfo : EIATTR_CBANK_PARAM_SIZE
	.align		4
.L_43:
        /*008c*/ 	.byte	0x03, 0x19
        /*008e*/ 	.short	0x002c


	//----- nvinfo : EIATTR_PARAM_CBANK
	.align		4
        /*0090*/ 	.byte	0x04, 0x0a
        /*0092*/ 	.short	(.L_45 - .L_44)
	.align		4
.L_44:
        /*0094*/ 	.word	index@(.nv.constant0._Z8calcularPdS_dddi)
        /*0098*/ 	.short	0x0380
        /*009a*/ 	.short	0x002c


	//----- nvinfo : EIATTR_SW_WAR
	.align		4
.L_45:
        /*009c*/ 	.byte	0x04, 0x36
        /*009e*/ 	.short	(.L_47 - .L_46)
.L_46:
        /*00a0*/ 	.word	0x00000008
.L_47:


//--------------------- .nv.callgraph             --------------------------
	.section	.nv.callgraph,"",@"SHT_CUDA_CALLGRAPH"
	.align	4
	.sectionentsize	8
	.align		4
        /*0000*/ 	.word	0x00000000
	.align		4
        /*0004*/ 	.word	0xffffffff
	.align		4
        /*0008*/ 	.word	0x00000000
	.align		4
        /*000c*/ 	.word	0xfffffffe
	.align		4
        /*0010*/ 	.word	0x00000000
	.align		4
        /*0014*/ 	.word	0xfffffffd
	.align		4
        /*0018*/ 	.word	0x00000000
	.align		4
        /*001c*/ 	.word	0xfffffffc


//--------------------- .text._Z8contornoPdi      --------------------------
	.section	.text._Z8contornoPdi,"ax",@progbits
	.align	128
        .global         _Z8contornoPdi
        .type           _Z8contornoPdi,@function
        .size           _Z8contornoPdi,(.L_x_9 - _Z8contornoPdi)
        .other          _Z8contornoPdi,@"STO_CUDA_ENTRY STV_DEFAULT"
_Z8contornoPdi:
.text._Z8contornoPdi:
[----:B------:R-:W-:Y:S01]  /*0000*/  LDC R1, c[0x0][0x37c] ;  /* 0x0000df00ff017b82 */ /* 0x000fe20000000800 */
[----:B------:R-:W0:Y:S01]  /*0010*/  S2R R0, SR_CTAID.X ;  /* 0x0000000000007919 */ /* 0x000e220000002500 */
[----:B------:R-:W0:Y:S01]  /*0020*/  LDCU UR4, c[0x0][0x360] ;  /* 0x00006c00ff0477ac */ /* 0x000e220008000800 */
[----:B------:R-:W0:Y:S02]  /*0030*/  S2R R3, SR_TID.X ;  /* 0x0000000000037919 */ /* 0x000e240000002100 */
[----:B0-----:R-:W-:-:S05]  /*0040*/  IMAD R0, R0, UR4, R3 ;  /* 0x0000000400007c24 */ /* 0x001fca000f8e0203 */
[----:B------:R-:W-:-:S13]  /*0050*/  ISETP.NE.AND P0, PT, R0, 0x1, PT ;  /* 0x000000010000780c */ /* 0x000fda0003f05270 */
[----:B------:R-:W-:Y:S05]  /*0060*/  @P0 EXIT ;  /* 0x000000000000094d */ /* 0x000fea0003800000 */
[----:B------:R-:W0:Y:S01]  /*0070*/  LDC R5, c[0x0][0x388] ;  /* 0x0000e200ff057b82 */ /* 0x000e220000000800 */
[----:B------:R-:W1:Y:S07]  /*0080*/  LDCU.64 UR4, c[0x0][0x358] ;  /* 0x00006b00ff0477ac */ /* 0x000e6e0008000a00 */
[----:B------:R-:W0:Y:S08]  /*0090*/  LDC.64 R2, c[0x0][0x380] ;  /* 0x0000e000ff027b82 */ /* 0x000e300000000a00 */
[----:B------:R-:W2:Y:S01]  /*00a0*/  LDC.64 R6, c[0x0][0x380] ;  /* 0x0000e000ff067b82 */ /* 0x000ea20000000a00 */
[----:B0-----:R-:W-:-:S05]  /*00b0*/  IMAD.WIDE R2, R5, 0x8, R2 ;  /* 0x0000000805027825 */ /* 0x001fca00078e0202 */
[----:B-1----:R-:W-:Y:S04]  /*00c0*/  STG.E.64 desc[UR4][R2.64], RZ ;  /* 0x000000ff02007986 */ /* 0x002fe8000c101b04 */
[----:B--2---:R-:W-:Y:S01]  /*00d0*/  STG.E.64 desc[UR4][R6.64], RZ ;  /* 0x000000ff06007986 */ /* 0x004fe2000c101b04 */
[----:B------:R-:W-:Y:S05]  /*00e0*/  EXIT ;  /* 0x000000000000794d */ /* 0x000fea0003800000 */
.L_x_0:
[----:B------:R-:W-:-:S00]  /*00f0*/  BRA `(.L_x_0) ;  /* 0xfffffffc00fc7947 */ /* 0x000fc0000383ffff */
[----:B------:R-:W-:-:S00]  /*0100*/  NOP ;  /* 0x0000000000007918 */ /* 0x000fc00000000000 */
[----:B------:R-:W-:-:S00]  /*0110*/  NOP ;  /* 0x0000000000007918 */ /* 0x000fc00000000000 */
[----:B------:R-:W-:-:S00]  /*0120*/  NOP ;  /* 0x0000000000007918 */ /* 0x000fc00000000000 */
[----:B------:R-:W-:-:S00]  /*0130*/  NOP ;  /* 0x0000000000007918 */ /* 0x000fc00000000000 */
[----:B------:R-:W-:-:S00]  /*0140*/  NOP ;  /* 0x0000000000007918 */ /* 0x000fc00000000000 */
[----:B------:R-:W-:-:S00]  /*0150*/  NOP ;  /* 0x0000000000007918 */ /* 0x000fc00000000000 */
[----:B------:R-:W-:-:S00]  /*0160*/  NOP ;  /* 0x0000000000007918 */ /* 0x000fc00000000000 */
[----:B------:R-:W-:-:S00]  /*0170*/  NOP ;  /* 0x0000000000007918 */ /* 0x000fc00000000000 */
.L_x_9:


//--------------------- .text._Z8calcularPdS_dddi --------------------------
	.section	.text._Z8calcularPdS_dddi,"ax",@progbits
	.align	128
        .global         _Z8calcularPdS_dddi
        .type           _Z8calcularPdS_dddi,@function
        .size           _Z8calcularPdS_dddi,(.L_x_8 - _Z8calcularPdS_dddi)
        .other          _Z8calcularPdS_dddi,@"STO_CUDA_ENTRY STV_DEFAULT"
_Z8calcularPdS_dddi:
.text._Z8calcularPdS_dddi:
[----:B------:R-:W-:Y:S01]  /*0000*/  LDC R1, c[0x0][0x37c] ;  /* 0x0000df00ff017b82 */ /* 0x000fe20000000800 */
[----:B------:R-:W0:Y:S01]  /*0010*/  S2R R0, SR_CTAID.X ;  /* 0x0000000000007919 */ /* 0x000e220000002500 */
[----:B------:R-:W1:Y:S01]  /*0020*/  LDCU UR4, c[0x0][0x3a8] ;  /* 0x00007500ff0477ac */ /* 0x000e620008000800 */
[----:B------:R-:W0:Y:S01]  /*0030*/  S2R R3, SR_TID.X ;  /* 0x0000000000037919 */ /* 0x000e220000002100 */
[----:B------:R-:W0:Y:S01]  /*0040*/  LDCU UR5, c[0x0][0x360] ;  /* 0x00006c00ff0577ac */ /* 0x000e220008000800 */
[----:B-1----:R-:W-:Y:S01]  /*0050*/  UIADD3 UR4, UPT, UPT, UR4, -0x1, URZ ;  /* 0xffffffff04047890 */ /* 0x002fe2000fffe0ff */
[----:B0-----:R-:W-:-:S03]  /*0060*/  IMAD R0, R0, UR5, R3 ;  /* 0x0000000500007c24 */ /* 0x001fc6000f8e0203 */
[----:B------:R-:W-:Y:S02]  /*0070*/  USHF.R.S32.HI UR5, URZ, 0x1f, UR4 ;  /* 0x0000001fff057899 */ /* 0x000fe40008011404 */
[----:B------:R-:W-:-:S04]  /*0080*/  ISETP.GE.U32.AND P0, PT, R0, UR4, PT ;  /* 0x0000000400007c0c */ /* 0x000fc8000bf06070 */
[----:B------:R-:W-:-:S04]  /*0090*/  ISETP.GE.AND.EX P0, PT, RZ, UR5, PT, P0 ;  /* 0x00000005ff007c0c */ /* 0x000fc8000bf06300 */
[----:B------:R-:W-:-:S13]  /*00a0*/  ISETP.EQ.OR P0, PT, R0, RZ, P0 ;  /* 0x000000ff0000720c */ /* 0x000fda0000702670 */
[----:B------:R-:W-:Y:S05]  /*00b0*/  @P0 EXIT ;  /* 0x000000000000094d */ /* 0x000fea0003800000 */
[----:B------:R-:W0:Y:S01]  /*00c0*/  LDCU.64 UR6, c[0x0][0x388] ;  /* 0x00007100ff0677ac */ /* 0x000e220008000a00 */
[----:B------:R-:W-:Y:S01]  /*00d0*/  IMAD.SHL.U32 R16, R0, 0x8, RZ ;  /* 0x0000000800107824 */ /* 0x000fe200078e00ff */
[----:B------:R-:W-:Y:S01]  /*00e0*/  SHF.R.U32.HI R0, RZ, 0x1d, R0 ;  /* 0x0000001dff007819 */ /* 0x000fe20000011600 */
[----:B------:R-:W1:Y:S01]  /*00f0*/  LDC.64 R8, c[0x0][0x3a0] ;  /* 0x0000e800ff087b82 */ /* 0x000e620000000a00 */
[----:B------:R-:W2:Y:S01]  /*0100*/  LDCU.64 UR4, c[0x0][0x358] ;  /* 0x00006b00ff0477ac */ /* 0x000ea20008000a00 */
[----:B------:R-:W-:-:S06]  /*0110*/  IMAD.MOV.U32 R2, RZ, RZ, 0x1 ;  /* 0x00000001ff027424 */ /* 0x000fcc00078e00ff */
[----:B------:R-:W3:Y:S01]  /*0120*/  LDC.64 R12, c[0x0][0x390] ;  /* 0x0000e400ff0c7b82 */ /* 0x000ee20000000a00 */
[----:B0-----:R-:W-:-:S07]  /*0130*/  IADD3 R6, P0, PT, R16, UR6, RZ ;  /* 0x0000000610067c10 */ /* 0x001fce000ff1e0ff */
[----:B------:R-:W3:Y:S01]  /*0140*/  LDC.64 R14, c[0x0][0x398] ;  /* 0x0000e600ff0e7b82 */ /* 0x000ee20000000a00 */
[----:B------:R-:W-:-:S05]  /*0150*/  IADD3.X R7, PT, PT, R0, UR7, RZ, P0, !PT ;  /* 0x0000000700077c10 */ /* 0x000fca00087fe4ff */
[----:B--2---:R0:W5:Y:S01]  /*0160*/  LDG.E.64 R4, desc[UR4][R6.64] ;  /* 0x0000000406047981 */ /* 0x004162000c1e1b00 */
[----:B-1----:R-:W-:-:S06]  /*0170*/  DMUL R8, R8, R8 ;  /* 0x0000000808087228 */ /* 0x002fcc0000000000 */
[----:B------:R-:W1:Y:S01]  /*0180*/  MUFU.RCP64H R3, R9 ;  /* 0x0000000900037308 */ /* 0x000e620000001800 */
[----:B---3--:R-:W-:Y:S02]  /*0190*/  DMUL R12, R12, R14 ;  /* 0x0000000e0c0c7228 */ /* 0x008fe40000000000 */
[----:B-1----:R-:W-:-:S08]  /*01a0*/  DFMA R10, -R8, R2, 1 ;  /* 0x3ff00000080a742b */ /* 0x002fd00000000102 */
[----:B------:R-:W-:Y:S01]  /*01b0*/  FSETP.GEU.AND P1, PT, |R13|, 6.5827683646048100446e-37, PT ;  /* 0x036000000d00780b */ /* 0x000fe20003f2e200 */
[----:B------:R-:W-:-:S08]  /*01c0*/  DFMA R10, R10, R10, R10 ;  /* 0x0000000a0a0a722b */ /* 0x000fd0000000000a */
[----:B------:R-:W-:-:S08]  /*01d0*/  DFMA R10, R2, R10, R2 ;  /* 0x0000000a020a722b */ /* 0x000fd00000000002 */
[----:B------:R-:W-:-:S08]  /*01e0*/  DFMA R2, -R8, R10, 1 ;  /* 0x3ff000000802742b */ /* 0x000fd0000000010a */
[----:B------:R-:W-:-:S08]  /*01f0*/  DFMA R2, R10, R2, R10 ;  /* 0x000000020a02722b */ /* 0x000fd0000000000a */
[----:B------:R-:W-:-:S08]  /*0200*/  DMUL R10, R12, R2 ;  /* 0x000000020c0a7228 */ /* 0x000fd00000000000 */
[----:B------:R-:W-:-:S08]  /*0210*/  DFMA R14, -R8, R10, R12 ;  /* 0x0000000a080e722b */ /* 0x000fd0000000010c */
[----:B------:R-:W-:-:S10]  /*0220*/  DFMA R2, R2, R14, R10 ;  /* 0x0000000e0202722b */ /* 0x000fd4000000000a */
[----:B------:R-:W-:-:S05]  /*0230*/  FFMA R10, RZ, R9, R3 ;  /* 0x00000009ff0a7223 */ /* 0x000fca0000000003 */
[----:B------:R-:W-:-:S13]  /*0240*/  FSETP.GT.AND P0, PT, |R10|, 1.469367938527859385e-39, PT ;  /* 0x001000000a00780b */ /* 0x000fda0003f04200 */
[----:B0-----:R-:W-:Y:S05]  /*0250*/  @P0 BRA P1, `(.L_x_1) ;  /* 0x0000000000080947 */ /* 0x001fea0000800000 */
[----:B------:R-:W-:-:S07]  /*0260*/  MOV R22, 0x280 ;  /* 0x0000028000167802 */ /* 0x000fce0000000f00 */
[----:B-----5:R-:W-:Y:S05]  /*0270*/  CALL.REL.NOINC `($__internal_0_$__cuda_sm20_div_rn_f64_full) ;  /* 0x00000000002c7944 */ /* 0x020fea0003c00000 */
.L_x_1:
[----:B------:R-:W2:Y:S04]  /*0280*/  LDG.E.64 R8, desc[UR4][R6.64+-0x8] ;  /* 0xfffff80406087981 */ /* 0x000ea8000c1e1b00 */
[----:B------:R-:W3:Y:S01]  /*0290*/  LDG.E.64 R12, desc[UR4][R6.64+0x8] ;  /* 0x00000804060c7981 */ /* 0x000ee2000c1e1b00 */
[----:B-----5:R-:W-:Y:S01]  /*02a0*/  DADD R10, R4, R4 ;  /* 0x00000000040a7229 */ /* 0x020fe20000000004 */
[----:B------:R-:W0:Y:S02]  /*02b0*/  LDCU.64 UR6, c[0x0][0x380] ;  /* 0x00007000ff0677ac */ /* 0x000e240008000a00 */
[----:B0-----:R-:W-:-:S04]  /*02c0*/  IADD3 R16, P0, PT, R16, UR6, RZ ;  /* 0x0000000610107c10 */ /* 0x001fc8000ff1e0ff */
[----:B------:R-:W-:Y:S01]  /*02d0*/  IADD3.X R17, PT, PT, R0, UR7, RZ, P0, !PT ;  /* 0x0000000700117c10 */ /* 0x000fe200087fe4ff */
[----:B--2---:R-:W-:-:S08]  /*02e0*/  DADD R8, R8, -R10 ;  /* 0x0000000008087229 */ /* 0x004fd0000000080a */
[----:B---3--:R-:W-:-:S08]  /*02f0*/  DADD R8, R8, R12 ;  /* 0x0000000008087229 */ /* 0x008fd0000000000c */
[----:B------:R-:W-:-:S07]  /*0300*/  DFMA R8, R8, R2, R4 ;  /* 0x000000020808722b */ /* 0x000fce0000000004 */
[----:B------:R-:W-:Y:S01]  /*0310*/  STG.E.64 desc[UR4][R16.64], R8 ;  /* 0x0000000810007986 */ /* 0x000fe2000c101b04 */
[----:B------:R-:W-:Y:S05]  /*0320*/  EXIT ;  /* 0x000000000000794d */ /* 0x000fea0003800000 */
        .weak           $__internal_0_$__cuda_sm20_div_rn_f64_full
        .type           $__internal_0_$__cuda_sm20_div_rn_f64_full,@function
        .size           $__internal_0_$__cuda_sm20_div_rn_f64_full,(.L_x_8 - $__internal_0_$__cuda_sm20_div_rn_f64_full)
$__internal_0_$__cuda_sm20_div_rn_f64_full:
[C---:B------:R-:W-:Y:S01]  /*0330*/  FSETP.GEU.AND P0, PT, |R9|.reuse, 1.469367938527859385e-39, PT ;  /* 0x001000000900780b */ /* 0x040fe20003f0e200 */
[----:B------:R-:W-:Y:S01]  /*0340*/  IMAD.MOV.U32 R14, RZ, RZ, 0x1 ;  /* 0x00000001ff0e7424 */ /* 0x000fe200078e00ff */
[C---:B------:R-:W-:Y:S01]  /*0350*/  LOP3.LUT R10, R9.reuse, 0x800fffff, RZ, 0xc0, !PT ;  /* 0x800fffff090a7812 */ /* 0x040fe200078ec0ff */
[----:B------:R-:W-:Y:S01]  /*0360*/  IMAD.MOV.U32 R23, RZ, RZ, 0x1ca00000 ;  /* 0x1ca00000ff177424 */ /* 0x000fe200078e00ff */
[----:B------:R-:W-:Y:S02]  /*0370*/  LOP3.LUT R20, R9, 0x7ff00000, RZ, 0xc0, !PT ;  /* 0x7ff0000009147812 */ /* 0x000fe400078ec0ff */
[----:B------:R-:W-:Y:S01]  /*0380*/  LOP3.LUT R11, R10, 0x3ff00000, RZ, 0xfc, !PT ;  /* 0x3ff000000a0b7812 */ /* 0x000fe200078efcff */
[----:B------:R-:W-:-:S06]  /*0390*/  IMAD.MOV.U32 R10, RZ, RZ, R8 ;  /* 0x000000ffff0a7224 */ /* 0x000fcc00078e0008 */
[----:B------:R-:W-:-:S06]  /*03a0*/  @!P0 DMUL R10, R8, 8.98846567431157953865e+307 ;  /* 0x7fe00000080a8828 */ /* 0x000fcc0000000000 */
[----:B------:R-:W0:Y:S02]  /*03b0*/  MUFU.RCP64H R15, R11 ;  /* 0x0000000b000f7308 */ /* 0x000e240000001800 */
[----:B0-----:R-:W-:-:S08]  /*03c0*/  DFMA R2, R14, -R10, 1 ;  /* 0x3ff000000e02742b */ /* 0x001fd0000000080a */
[----:B------:R-:W-:-:S08]  /*03d0*/  DFMA R2, R2, R2, R2 ;  /* 0x000000020202722b */ /* 0x000fd00000000002 */
[----:B------:R-:W-:Y:S01]  /*03e0*/  DFMA R14, R14, R2, R14 ;  /* 0x000000020e0e722b */ /* 0x000fe2000000000e */
[----:B------:R-:W-:Y:S02]  /*03f0*/  IMAD.MOV.U32 R3, RZ, RZ, R13 ;  /* 0x000000ffff037224 */ /* 0x000fe400078e000d */
[----:B------:R-:W-:-:S03]  /*0400*/  IMAD.MOV.U32 R2, RZ, RZ, R12 ;  /* 0x000000ffff027224 */ /* 0x000fc600078e000c */
[----:B------:R-:W-:Y:S02]  /*0410*/  LOP3.LUT R17, R3, 0x7ff00000, RZ, 0xc0, !PT ;  /* 0x7ff0000003117812 */ /* 0x000fe400078ec0ff */
[----:B------:R-:W-:Y:S01]  /*0420*/  DFMA R18, R14, -R10, 1 ;  /* 0x3ff000000e12742b */ /* 0x000fe2000000080a */
[----:B------:R-:W-:Y:S01]  /*0430*/  IMAD.MOV.U32 R12, RZ, RZ, R2 ;  /* 0x000000ffff0c7224 */ /* 0x000fe200078e0002 */
[----:B------:R-:W-:Y:S01]  /*0440*/  ISETP.GE.U32.AND P1, PT, R17, R20, PT ;  /* 0x000000141100720c */ /* 0x000fe20003f26070 */
[----:B------:R-:W-:-:S03]  /*0450*/  IMAD.MOV.U32 R24, RZ, RZ, R17 ;  /* 0x000000ffff187224 */ /* 0x000fc600078e0011 */
[----:B------:R-:W-:Y:S02]  /*0460*/  SEL R13, R23, 0x63400000, !P1 ;  /* 0x63400000170d7807 */ /* 0x000fe40004800000 */
[----:B------:R-:W-:Y:S01]  /*0470*/  DFMA R14, R14, R18, R14 ;  /* 0x000000120e0e722b */ /* 0x000fe2000000000e */
[----:B------:R-:W-:Y:S02]  /*0480*/  FSETP.GEU.AND P1, PT, |R3|, 1.469367938527859385e-39, PT ;  /* 0x001000000300780b */ /* 0x000fe40003f2e200 */
[----:B------:R-:W-:-:S11]  /*0490*/  LOP3.LUT R13, R13, 0x800fffff, R3, 0xf8, !PT ;  /* 0x800fffff0d0d7812 */ /* 0x000fd600078ef803 */
[----:B------:R-:W-:Y:S05]  /*04a0*/  @P1 BRA `(.L_x_2) ;  /* 0x0000000000201947 */ /* 0x000fea0003800000 */
[----:B------:R-:W-:-:S04]  /*04b0*/  LOP3.LUT R18, R9, 0x7ff00000, RZ, 0xc0, !PT ;  /* 0x7ff0000009127812 */ /* 0x000fc800078ec0ff */
[----:B------:R-:W-:Y:S01]  /*04c0*/  ISETP.GE.U32.AND P1, PT, R17, R18, PT ;  /* 0x000000121100720c */ /* 0x000fe20003f26070 */
[----:B------:R-:W-:-:S03]  /*04d0*/  IMAD.MOV.U32 R18, RZ, RZ, RZ ;  /* 0x000000ffff127224 */ /* 0x000fc600078e00ff */
[----:B------:R-:W-:-:S04]  /*04e0*/  SEL R19, R23, 0x63400000, !P1 ;  /* 0x6340000017137807 */ /* 0x000fc80004800000 */
[----:B------:R-:W-:-:S04]  /*04f0*/  LOP3.LUT R19, R19, 0x80000000, R3, 0xf8, !PT ;  /* 0x8000000013137812 */ /* 0x000fc800078ef803 */
[----:B------:R-:W-:-:S06]  /*0500*/  LOP3.LUT R19, R19, 0x100000, RZ, 0xfc, !PT ;  /* 0x0010000013137812 */ /* 0x000fcc00078efcff */
[----:B------:R-:W-:-:S10]  /*0510*/  DFMA R12, R12, 2, -R18 ;  /* 0x400000000c0c782b */ /* 0x000fd40000000812 */
[----:B------:R-:W-:-:S07]  /*0520*/  LOP3.LUT R24, R13, 0x7ff00000, RZ, 0xc0, !PT ;  /* 0x7ff000000d187812 */ /* 0x000fce00078ec0ff */
.L_x_2:
[----:B------:R-:W-:Y:S01]  /*0530*/  IMAD.MOV.U32 R25, RZ, RZ, R20 ;  /* 0x000000ffff197224 */ /* 0x000fe200078e0014 */
[----:B------:R-:W-:Y:S01]  /*0540*/  @!P0 LOP3.LUT R25, R11, 0x7ff00000, RZ, 0xc0, !PT ;  /* 0x7ff000000b198812 */ /* 0x000fe200078ec0ff */
[----:B------:R-:W-:Y:S01]  /*0550*/  VIADD R26, R24, 0xffffffff ;  /* 0xffffffff181a7836 */ /* 0x000fe20000000000 */
[----:B------:R-:W-:-:S04]  /*0560*/  DMUL R18, R14, R12 ;  /* 0x0000000c0e127228 */ /* 0x000fc80000000000 */
[----:B------:R-:W-:Y:S01]  /*0570*/  ISETP.GT.U32.AND P0, PT, R26, 0x7feffffe, PT ;  /* 0x7feffffe1a00780c */ /* 0x000fe20003f04070 */
[----:B------:R-:W-:-:S03]  /*0580*/  VIADD R26, R25, 0xffffffff ;  /* 0xffffffff191a7836 */ /* 0x000fc60000000000 */
[----:B------:R-:W-:Y:S02]  /*0590*/  DFMA R20, R18, -R10, R12 ;  /* 0x8000000a1214722b */ /* 0x000fe4000000000c */
[----:B------:R-:W-:-:S06]  /*05a0*/  ISETP.GT.U32.OR P0, PT, R26, 0x7feffffe, P0 ;  /* 0x7feffffe1a00780c */ /* 0x000fcc0000704470 */
[----:B------:R-:W-:-:S07]  /*05b0*/  DFMA R20, R14, R20, R18 ;  /* 0x000000140e14722b */ /* 0x000fce0000000012 */
[----:B------:R-:W-:Y:S05]  /*05c0*/  @P0 BRA `(.L_x_3) ;  /* 0x00000000006c0947 */ /* 0x000fea0003800000 */
[----:B------:R-:W-:Y:S01]  /*05d0*/  LOP3.LUT R14, R9, 0x7ff00000, RZ, 0xc0, !PT ;  /* 0x7ff00000090e7812 */ /* 0x000fe200078ec0ff */
[----:B------:R-:W-:-:S03]  /*05e0*/  IMAD.MOV.U32 R18, RZ, RZ, RZ ;  /* 0x000000ffff127224 */ /* 0x000fc600078e00ff */
[CC--:B------:R-:W-:Y:S02]  /*05f0*/  VIADDMNMX R2, R17.reuse, -R14.reuse, 0xb9600000, !PT ;  /* 0xb960000011027446 */ /* 0x0c0fe4000780090e */
[----:B------:R-:W-:Y:S02]  /*0600*/  ISETP.GE.U32.AND P0, PT, R17, R14, PT ;  /* 0x0000000e1100720c */ /* 0x000fe40003f06070 */
[----:B------:R-:W-:Y:S02]  /*0610*/  VIMNMX R2, PT, PT, R2, 0x46a00000, PT ;  /* 0x46a0000002027848 */ /* 0x000fe40003fe0100 */
[----:B------:R-:W-:-:S05]  /*0620*/  SEL R23, R23, 0x63400000, !P0 ;  /* 0x6340000017177807 */ /* 0x000fca0004000000 */
[----:B------:R-:W-:-:S04]  /*0630*/  IMAD.IADD R2, R2, 0x1, -R23 ;  /* 0x0000000102027824 */ /* 0x000fc800078e0a17 */
[----:B------:R-:W-:-:S06]  /*0640*/  VIADD R19, R2, 0x7fe00000 ;  /* 0x7fe0000002137836 */ /* 0x000fcc0000000000 */
[----:B------:R-:W-:-:S10]  /*0650*/  DMUL R14, R20, R18 ;  /* 0x00000012140e7228 */ /* 0x000fd40000000000 */
[----:B------:R-:W-:-:S13]  /*0660*/  FSETP.GTU.AND P0, PT, |R15|, 1.469367938527859385e-39, PT ;  /* 0x001000000f00780b */ /* 0x000fda0003f0c200 */
[----:B------:R-:W-:Y:S05]  /*0670*/  @P0 BRA `(.L_x_4) ;  /* 0x0000000000940947 */ /* 0x000fea0003800000 */
[----:B------:R-:W-:Y:S01]  /*0680*/  DFMA R10, R20, -R10, R12 ;  /* 0x8000000a140a722b */ /* 0x000fe2000000000c */
[----:B------:R-:W-:-:S09]  /*0690*/  IMAD.MOV.U32 R18, RZ, RZ, RZ ;  /* 0x000000ffff127224 */ /* 0x000fd200078e00ff */
[C---:B------:R-:W-:Y:S02]  /*06a0*/  FSETP.NEU.AND P0, PT, R11.reuse, RZ, PT ;  /* 0x000000ff0b00720b */ /* 0x040fe40003f0d000 */
[----:B------:R-:W-:-:S04]  /*06b0*/  LOP3.LUT R3, R11, 0x80000000, R9, 0x48, !PT ;  /* 0x800000000b037812 */ /* 0x000fc800078e4809 */
[----:B------:R-:W-:-:S07]  /*06c0*/  LOP3.LUT R19, R3, R19, RZ, 0xfc, !PT ;  /* 0x0000001303137212 */ /* 0x000fce00078efcff */
[----:B------:R-:W-:Y:S05]  /*06d0*/  @!P0 BRA `(.L_x_4) ;  /* 0x00000000007c8947 */ /* 0x000fea0003800000 */
[----:B------:R-:W-:Y:S01]  /*06e0*/  IMAD.MOV R9, RZ, RZ, -R2 ;  /* 0x000000ffff097224 */ /* 0x000fe200078e0a02 */
[----:B------:R-:W-:Y:S01]  /*06f0*/  DMUL.RP R18, R20, R18 ;  /* 0x0000001214127228 */ /* 0x000fe20000008000 */
[----:B------:R-:W-:-:S06]  /*0700*/  IMAD.MOV.U32 R8, RZ, RZ, RZ ;  /* 0x000000ffff087224 */ /* 0x000fcc00078e00ff */
[----:B------:R-:W-:-:S03]  /*0710*/  DFMA R8, R14, -R8, R20 ;  /* 0x800000080e08722b */ /* 0x000fc60000000014 */
[----:B------:R-:W-:-:S03]  /*0720*/  LOP3.LUT R3, R19, R3, RZ, 0x3c, !PT ;  /* 0x0000000313037212 */ /* 0x000fc600078e3cff */
[----:B------:R-:W-:-:S04]  /*0730*/  IADD3 R8, PT, PT, -R2, -0x43300000, RZ ;  /* 0xbcd0000002087810 */ /* 0x000fc80007ffe1ff */
[----:B------:R-:W-:-:S04]  /*0740*/  FSETP.NEU.AND P0, PT, |R9|, R8, PT ;  /* 0x000000080900720b */ /* 0x000fc80003f0d200 */
[----:B------:R-:W-:Y:S02]  /*0750*/  FSEL R14, R18, R14, !P0 ;  /* 0x0000000e120e7208 */ /* 0x000fe40004000000 */
[----:B------:R-:W-:Y:S01]  /*0760*/  FSEL R15, R3, R15, !P0 ;  /* 0x0000000f030f7208 */ /* 0x000fe20004000000 */
[----:B------:R-:W-:Y:S06]  /*0770*/  BRA `(.L_x_4) ;  /* 0x0000000000547947 */ /* 0x000fec0003800000 */
.L_x_3:
[----:B------:R-:W-:-:S14]  /*0780*/  DSETP.NAN.AND P0, PT, R2, R2, PT ;  /* 0x000000020200722a */ /* 0x000fdc0003f08000 */
[----:B------:R-:W-:Y:S05]  /*0790*/  @P0 BRA `(.L_x_5) ;  /* 0x0000000000440947 */ /* 0x000fea0003800000 */
[----:B------:R-:W-:-:S14]  /*07a0*/  DSETP.NAN.AND P0, PT, R8, R8, PT ;  /* 0x000000080800722a */ /* 0x000fdc0003f08000 */
[----:B------:R-:W-:Y:S05]  /*07b0*/  @P0 BRA `(.L_x_6) ;  /* 0x0000000000300947 */ /* 0x000fea0003800000 */
[----:B------:R-:W-:Y:S01]  /*07c0*/  ISETP.NE.AND P0, PT, R24, R25, PT ;  /* 0x000000191800720c */ /* 0x000fe20003f05270 */
[----:B------:R-:W-:Y:S02]  /*07d0*/  IMAD.MOV.U32 R14, RZ, RZ, 0x0 ;  /* 0x00000000ff0e7424 */ /* 0x000fe400078e00ff */
[----:B------:R-:W-:-:S10]  /*07e0*/  IMAD.MOV.U32 R15, RZ, RZ, -0x80000 ;  /* 0xfff80000ff0f7424 */ /* 0x000fd400078e00ff */
[----:B------:R-:W-:Y:S05]  /*07f0*/  @!P0 BRA `(.L_x_4) ;  /* 0x0000000000348947 */ /* 0x000fea0003800000 */
[----:B------:R-:W-:Y:S02]  /*0800*/  ISETP.NE.AND P0, PT, R24, 0x7ff00000, PT ;  /* 0x7ff000001800780c */ /* 0x000fe40003f05270 */
[----:B------:R-:W-:Y:S02]  /*0810*/  LOP3.LUT R15, R3, 0x80000000, R9, 0x48, !PT ;  /* 0x80000000030f7812 */ /* 0x000fe400078e4809 */
[----:B------:R-:W-:-:S13]  /*0820*/  ISETP.EQ.OR P0, PT, R25, RZ, !P0 ;  /* 0x000000ff1900720c */ /* 0x000fda0004702670 */
[----:B------:R-:W-:Y:S01]  /*0830*/  @P0 LOP3.LUT R2, R15, 0x7ff00000, RZ, 0xfc, !PT ;  /* 0x7ff000000f020812 */ /* 0x000fe200078efcff */
[----:B------:R-:W-:Y:S02]  /*0840*/  @!P0 IMAD.MOV.U32 R14, RZ, RZ, RZ ;  /* 0x000000ffff0e8224 */ /* 0x000fe400078e00ff */
[----:B------:R-:W-:Y:S02]  /*0850*/  @P0 IMAD.MOV.U32 R14, RZ, RZ, RZ ;  /* 0x000000ffff0e0224 */ /* 0x000fe400078e00ff */
[----:B------:R-:W-:Y:S01]  /*0860*/  @P0 IMAD.MOV.U32 R15, RZ, RZ, R2 ;  /* 0x000000ffff0f0224 */ /* 0x000fe200078e0002 */
[----:B------:R-:W-:Y:S06]  /*0870*/  BRA `(.L_x_4) ;  /* 0x0000000000147947 */ /* 0x000fec0003800000 */
.L_x_6:
[----:B------:R-:W-:Y:S01]  /*0880*/  LOP3.LUT R15, R9, 0x80000, RZ, 0xfc, !PT ;  /* 0x00080000090f7812 */ /* 0x000fe200078efcff */
[----:B------:R-:W-:Y:S01]  /*0890*/  IMAD.MOV.U32 R14, RZ, RZ, R8 ;  /* 0x000000ffff0e7224 */ /* 0x000fe200078e0008 */
[----:B------:R-:W-:Y:S06]  /*08a0*/  BRA `(.L_x_4) ;  /* 0x0000000000087947 */ /* 0x000fec0003800000 */
.L_x_5:
[----:B------:R-:W-:Y:S01]  /*08b0*/  LOP3.LUT R15, R3, 0x80000, RZ, 0xfc, !PT ;  /* 0x00080000030f7812 */ /* 0x000fe200078efcff */
[----:B------:R-:W-:-:S07]  /*08c0*/  IMAD.MOV.U32 R14, RZ, RZ, R2 ;  /* 0x000000ffff0e7224 */ /* 0x000fce00078e0002 */
.L_x_4:
[----:B------:R-:W-:Y:S02]  /*08d0*/  IMAD.MOV.U32 R23, RZ, RZ, 0x0 ;  /* 0x00000000ff177424 */ /* 0x000fe400078e00ff */
[----:B------:R-:W-:Y:S02]  /*08e0*/  IMAD.MOV.U32 R2, RZ, RZ, R14 ;  /* 0x000000ffff027224 */ /* 0x000fe400078e000e */
[----:B------:R-:W-:Y:S01]  /*08f0*/  IMAD.MOV.U32 R3, RZ, RZ, R15 ;  /* 0x000000ffff037224 */ /* 0x000fe200078e000f */
[----:B------:R-:W-:Y:S06]  /*0900*/  RET.REL.NODEC R22 `(_Z8calcularPdS_dddi) ;  /* 0xfffffff416bc7950 */ /* 0x000fec0003c3ffff */
.L_x_7:
        /* <DEDUP_REMOVED lines=15> */
.L_x_8:


//--------------------- .nv.shared.reserved.0     --------------------------
	.section	.nv.shared.reserved.0,"aw",@nobits
	.weak		__nv_reservedSMEM_offset_0_alias
	.size		__nv_reservedSMEM_offset_0_alias, 0, 64
	.other		__nv_reservedSMEM_offset_0_alias,@"STO_CUDA_RESERVED_SHARED STV_DEFAULT"
__nv_reservedSMEM_offset_0_alias:
	.zero		0
	.zero		64


//--------------------- .nv.constant0._Z8contornoPdi --------------------------
	.section	.nv.constant0._Z8contornoPdi,"a",@progbits
	.sectionflags	@""
	.align	4
.nv.constant0._Z8contornoPdi:
	.zero		908


//--------------------- .nv.constant0._Z8calcularPdS_dddi --------------------------
	.section	.nv.constant0._Z8calcularPdS_dddi,"a",@progbits
	.sectionflags	@""
	.align	4
.nv.constant0._Z8calcularPdS_dddi:
	.zero		940


//--------------------- SYMBOLS --------------------------

	.type		.nv.reservedSmem.offset0,@object
	.size		.nv.reservedSmem.offset0,0x4
